//
// Generated by NVIDIA NVVM Compiler
//
// Compiler Build ID: CL-36424714
// Cuda compilation tools, release 13.0, V13.0.88
// Based on NVVM 20.0.0
//

.version 9.0
.target sm_100
.address_size 64

	// .globl	_Z3addPiS_S_ii

.visible .entry _Z3addPiS_S_ii(
	.param .u64 .ptr .align 1 _Z3addPiS_S_ii_param_0,
	.param .u64 .ptr .align 1 _Z3addPiS_S_ii_param_1,
	.param .u64 .ptr .align 1 _Z3addPiS_S_ii_param_2,
	.param .u32 _Z3addPiS_S_ii_param_3,
	.param .u32 _Z3addPiS_S_ii_param_4
)
{
	.reg .pred 	%p<5>;
	.reg .b32 	%r<26>;
	.reg .b64 	%rd<11>;

	ld.param.u64 	%rd4, [_Z3addPiS_S_ii_param_0];
	ld.param.u64 	%rd5, [_Z3addPiS_S_ii_param_1];
	ld.param.u64 	%rd6, [_Z3addPiS_S_ii_param_2];
	ld.param.u32 	%r11, [_Z3addPiS_S_ii_param_3];
	ld.param.u32 	%r12, [_Z3addPiS_S_ii_param_4];
	mov.u32 	%r13, %ctaid.x;
	mov.u32 	%r1, %ntid.x;
	mov.u32 	%r14, %tid.x;
	mad.lo.s32 	%r24, %r13, %r1, %r14;
	setp.ge.s32 	%p1, %r24, %r11;
	@%p1 bra 	$L__BB0_6;
	mov.u32 	%r15, %ctaid.y;
	mov.u32 	%r16, %ntid.y;
	mov.u32 	%r17, %tid.y;
	mad.lo.s32 	%r3, %r15, %r16, %r17;
	mov.u32 	%r18, %nctaid.y;
	mul.lo.s32 	%r4, %r16, %r18;
	mov.u32 	%r19, %nctaid.x;
	mul.lo.s32 	%r5, %r1, %r19;
	cvta.to.global.u64 	%rd1, %rd4;
	cvta.to.global.u64 	%rd2, %rd5;
	cvta.to.global.u64 	%rd3, %rd6;
$L__BB0_2:
	setp.ge.s32 	%p2, %r3, %r12;
	@%p2 bra 	$L__BB0_5;
	mul.lo.s32 	%r7, %r24, %r12;
	mov.u32 	%r25, %r3;
$L__BB0_4:
	add.s32 	%r20, %r25, %r7;
	mul.wide.s32 	%rd7, %r20, 4;
	add.s64 	%rd8, %rd1, %rd7;
	ld.global.u32 	%r21, [%rd8];
	add.s64 	%rd9, %rd2, %rd7;
	ld.global.u32 	%r22, [%rd9];
	add.s32 	%r23, %r22, %r21;
	add.s64 	%rd10, %rd3, %rd7;
	st.global.u32 	[%rd10], %r23;
	add.s32 	%r25, %r25, %r4;
	setp.lt.s32 	%p3, %r25, %r12;
	@%p3 bra 	$L__BB0_4;
$L__BB0_5:
	add.s32 	%r24, %r24, %r5;
	setp.lt.s32 	%p4, %r24, %r11;
	@%p4 bra 	$L__BB0_2;
$L__BB0_6:
	ret;

}


// ===== COMPILED SASS (sm_100) =====

	.target	sm_100

	.elftype	@"ET_EXEC"


//--------------------- .note.nv.tkinfo           --------------------------
	.section	.note.nv.tkinfo,"",@"SHT_NOTE"
	.sectionflags	@"SHF_NOTE_NV_TKINFO"
	.tkinfo
        /*0018*/ 	.word	0x00000002
        /*0030*/ 	.string	""
        /*0030*/ 	.string	"ptxas"
        /*0030*/ 	.string	"Cuda compilation tools, release 13.0, V13.0.88"
        /*0030*/ 	.string	"Build cuda_13.0.r13.0/compiler.36424714_0"
        /*0030*/ 	.string	"-arch sm_100 -m 64 "



//--------------------- .note.nv.cuinfo           --------------------------
	.section	.note.nv.cuinfo,"",@"SHT_NOTE"
	.sectionflags	@"SHF_NOTE_NV_CUINFO"
        /*0018*/ 	.short	0x0002
        /*001a*/ 	.short	0x0064
        /*001c*/ 	.short	0x0082
	.zero		2


//--------------------- .nv.info                  --------------------------
	.section	.nv.info,"",@"SHT_CUDA_INFO"
	.align	4


	//----- nvinfo : EIATTR_REGCOUNT
	.align		4
        /*0000*/ 	.byte	0x04, 0x2f
        /*0002*/ 	.short	(.L_1 - .L_0)
	.align		4
.L_0:
        /*0004*/ 	.word	index@(_Z3addPiS_S_ii)
        /*0008*/ 	.word	0x00000018


	//----- nvinfo : EIATTR_FRAME_SIZE
	.align		4
.L_1:
        /*000c*/ 	.byte	0x04, 0x11
        /*000e*/ 	.short	(.L_3 - .L_2)
	.align		4
.L_2:
        /*0010*/ 	.word	index@(_Z3addPiS_S_ii)
        /*0014*/ 	.word	0x00000000


	//----- nvinfo : EIATTR_MIN_STACK_SIZE
	.align		4
.L_3:
        /*0018*/ 	.byte	0x04, 0x12
        /*001a*/ 	.short	(.L_5 - .L_4)
	.align		4
.L_4:
        /*001c*/ 	.word	index@(_Z3addPiS_S_ii)
        /*0020*/ 	.word	0x00000000
.L_5:


//--------------------- .nv.compat                --------------------------
	.section	.nv.compat,"",@"SHT_CUDA_COMPAT_INFO"
	.align	4
        /*0000*/ 	.byte	0x02, 0x09, 0x00, 0x00, 0x02, 0x02, 0x01, 0x00, 0x02, 0x05, 0x05, 0x00, 0x03, 0x07, 0x01, 0x01
        /*0010*/ 	.byte	0x02, 0x03, 0x00, 0x00, 0x02, 0x06, 0x01, 0x00, 0x04, 0x0b, 0x08, 0x00, 0x09, 0x00, 0x00, 0x00
        /*0020*/ 	.byte	0x00, 0x00, 0x00, 0x00


//--------------------- .nv.info._Z3addPiS_S_ii   --------------------------
	.section	.nv.info._Z3addPiS_S_ii,"",@"SHT_CUDA_INFO"
	.sectionflags	@""
	.align	4


	//----- nvinfo : EIATTR_CUDA_API_VERSION
	.align		4
        /*0000*/ 	.byte	0x04, 0x37
        /*0002*/ 	.short	(.L_7 - .L_6)
.L_6:
        /*0004*/ 	.word	0x00000082


	//----- nvinfo : EIATTR_KPARAM_INFO
	.align		4
.L_7:
        /*0008*/ 	.byte	0x04, 0x17
        /*000a*/ 	.short	(.L_9 - .L_8)
.L_8:
        /*000c*/ 	.word	0x00000000
        /*0010*/ 	.short	0x0004
        /*0012*/ 	.short	0x001c
        /*0014*/ 	.byte	0x00, 0xf0, 0x11, 0x00


	//----- nvinfo : EIATTR_KPARAM_INFO
	.align		4
.L_9:
        /*0018*/ 	.byte	0x04, 0x17
        /*001a*/ 	.short	(.L_11 - .L_10)
.L_10:
        /*001c*/ 	.word	0x00000000
        /*0020*/ 	.short	0x0003
        /*0022*/ 	.short	0x0018
        /*0024*/ 	.byte	0x00, 0xf0, 0x11, 0x00


	//----- nvinfo : EIATTR_KPARAM_INFO
	.align		4
.L_11:
        /*0028*/ 	.byte	0x04, 0x17
        /*002a*/ 	.short	(.L_13 - .L_12)
.L_12:
        /*002c*/ 	.word	0x00000000
        /*0030*/ 	.short	0x0002
        /*0032*/ 	.short	0x0010
        /*0034*/ 	.byte	0x00, 0xf5, 0x21, 0x00


	//----- nvinfo : EIATTR_KPARAM_INFO
	.align		4
.L_13:
        /*0038*/ 	.byte	0x04, 0x17
        /*003a*/ 	.short	(.L_15 - .L_14)
.L_14:
        /*003c*/ 	.word	0x00000000
        /*0040*/ 	.short	0x0001
        /*0042*/ 	.short	0x0008
        /*0044*/ 	.byte	0x00, 0xf5, 0x21, 0x00


	//----- nvinfo : EIATTR_KPARAM_INFO
	.align		4
.L_15:
        /*0048*/ 	.byte	0x04, 0x17
        /*004a*/ 	.short	(.L_17 - .L_16)
.L_16:
        /*004c*/ 	.word	0x00000000
        /*0050*/ 	.short	0x0000
        /*0052*/ 	.short	0x0000
        /*0054*/ 	.byte	0x00, 0xf5, 0x21, 0x00


	//----- nvinfo : EIATTR_SPARSE_MMA_MASK
	.align		4
.L_17:
        /*0058*/ 	.byte	0x03, 0x50
        /*005a*/ 	.short	0x0000


	//----- nvinfo : EIATTR_MAXREG_COUNT
	.align		4
        /*005c*/ 	.byte	0x03, 0x1b
        /*005e*/ 	.short	0x00ff


	//----- nvinfo : EIATTR_MERCURY_ISA_VERSION
	.align		4
        /*0060*/ 	.byte	0x03, 0x5f
        /*0062*/ 	.short	0x0101


	//----- nvinfo : EIATTR_VRC_CTA_INIT_COUNT
	.align		4
        /*0064*/ 	.byte	0x02, 0x4a
	.zero		1
	.zero		1


	//----- nvinfo : EIATTR_EXIT_INSTR_OFFSETS
	.align		4
        /*0068*/ 	.byte	0x04, 0x1c
        /*006a*/ 	.short	(.L_19 - .L_18)


	//   ....[0]....
.L_18:
        /*006c*/ 	.word	0x00000070


	//   ....[1]....
        /*0070*/ 	.word	0x00000290


	//----- nvinfo : EIATTR_CRS_STACK_SIZE
	.align		4
.L_19:
        /*0074*/ 	.byte	0x04, 0x1e
        /*0076*/ 	.short	(.L_21 - .L_20)
.L_20:
        /*0078*/ 	.word	0x00000000


	//----- nvinfo : EIATTR_CBANK_PARAM_SIZE
	.align		4
.L_21:
        /*007c*/ 	.byte	0x03, 0x19
        /*007e*/ 	.short	0x0020


	//----- nvinfo : EIATTR_PARAM_CBANK
	.align		4
        /*0080*/ 	.byte	0x04, 0x0a
        /*0082*/ 	.short	(.L_23 - .L_22)
	.align		4
.L_22:
        /*0084*/ 	.word	index@(.nv.constant0._Z3addPiS_S_ii)
        /*0088*/ 	.short	0x0380
        /*008a*/ 	.short	0x0020


	//----- nvinfo : EIATTR_SW_WAR
	.align		4
.L_23:
        /*008c*/ 	.byte	0x04, 0x36
        /*008e*/ 	.short	(.L_25 - .L_24)
.L_24:
        /*0090*/ 	.word	0x00000008
.L_25:


//--------------------- .nv.callgraph             --------------------------
	.section	.nv.callgraph,"",@"SHT_CUDA_CALLGRAPH"
	.align	4
	.sectionentsize	8
	.align		4
        /*0000*/ 	.word	0x00000000
	.align		4
        /*0004*/ 	.word	0xffffffff
	.align		4
        /*0008*/ 	.word	0x00000000
	.align		4
        /*000c*/ 	.word	0xfffffffe
	.align		4
        /*0010*/ 	.word	0x00000000
	.align		4
        /*0014*/ 	.word	0xfffffffd
	.align		4
        /*0018*/ 	.word	0x00000000
	.align		4
        /*001c*/ 	.word	0xfffffffc


//--------------------- .text._Z3addPiS_S_ii      --------------------------
	.section	.text._Z3addPiS_S_ii,"ax",@progbits
	.align	128
        .global         _Z3addPiS_S_ii
        .type           _Z3addPiS_S_ii,@function
        .size           _Z3addPiS_S_ii,(.L_x_5 - _Z3addPiS_S_ii)
        .other          _Z3addPiS_S_ii,@"STO_CUDA_ENTRY STV_DEFAULT"
_Z3addPiS_S_ii:
.text._Z3addPiS_S_ii:
[----:B------:R-:W-:Y:S01]  /*0000*/  LDC R1, c[0x0][0x37c] ;  /* 0x0000df00ff017b82 */ /* 0x000fe20000000800 */
[----:B------:R-:W0:Y:S07]  /*0010*/  S2R R0, SR_TID.X ;  /* 0x0000000000007919 */ /* 0x000e2e0000002100 */
[----:B------:R-:W0:Y:S01]  /*0020*/  S2UR UR4, SR_CTAID.X ;  /* 0x00000000000479c3 */ /* 0x000e220000002500 */
[----:B------:R-:W1:Y:S07]  /*0030*/  LDCU UR5, c[0x0][0x398] ;  /* 0x00007300ff0577ac */ /* 0x000e6e0008000800 */
[----:B------:R-:W0:Y:S02]  /*0040*/  LDC R17, c[0x0][0x360] ;  /* 0x0000d800ff117b82 */ /* 0x000e240000000800 */
[----:B0-----:R-:W-:-:S05]  /*0050*/  IMAD R0, R17, UR4, R0 ;  /* 0x0000000411007c24 */ /* 0x001fca000f8e0200 */
[----:B-1----:R-:W-:-:S13]  /*0060*/  ISETP.GE.AND P0, PT, R0, UR5, PT ;  /* 0x0000000500007c0c */ /* 0x002fda000bf06270 */
[----:B------:R-:W-:Y:S05]  /*0070*/  @P0 EXIT ;  /* 0x000000000000094d */ /* 0x000fea0003800000 */
[----:B------:R-:W0:Y:S01]  /*0080*/  S2R R14, SR_TID.Y ;  /* 0x00000000000e7919 */ /* 0x000e220000002200 */
[----:B------:R-:W0:Y:S01]  /*0090*/  S2UR UR4, SR_CTAID.Y ;  /* 0x00000000000479c3 */ /* 0x000e220000002600 */
[----:B------:R-:W1:Y:S07]  /*00a0*/  LDCU.64 UR8, c[0x0][0x358] ;  /* 0x00006b00ff0877ac */ /* 0x000e6e0008000a00 */
[----:B------:R-:W0:Y:S01]  /*00b0*/  LDC R15, c[0x0][0x364] ;  /* 0x0000d900ff0f7b82 */ /* 0x000e220000000800 */
[----:B------:R-:W2:Y:S01]  /*00c0*/  LDCU UR5, c[0x0][0x374] ;  /* 0x00006e80ff0577ac */ /* 0x000ea20008000800 */
[----:B------:R-:W3:Y:S02]  /*00d0*/  LDCU UR6, c[0x0][0x370] ;  /* 0x00006e00ff0677ac */ /* 0x000ee40008000800 */
[----:B---3--:R-:W-:-:S02]  /*00e0*/  IMAD R17, R17, UR6, RZ ;  /* 0x0000000611117c24 */ /* 0x008fc4000f8e02ff */
[C---:B0-----:R-:W-:Y:S02]  /*00f0*/  IMAD R14, R15.reuse, UR4, R14 ;  /* 0x000000040f0e7c24 */ /* 0x041fe4000f8e020e */
[----:B-12---:R-:W-:-:S07]  /*0100*/  IMAD R15, R15, UR5, RZ ;  /* 0x000000050f0f7c24 */ /* 0x006fce000f8e02ff */
.L_x_3:
[----:B------:R-:W0:Y:S01]  /*0110*/  LDC R21, c[0x0][0x39c] ;  /* 0x0000e700ff157b82 */ /* 0x000e220000000800 */
[----:B------:R-:W-:Y:S01]  /*0120*/  BSSY.RECONVERGENT B0, `(.L_x_0) ;  /* 0x0000012000007945 */ /* 0x000fe20003800200 */
[----:B0-----:R-:W-:-:S13]  /*0130*/  ISETP.GE.AND P0, PT, R14, R21, PT ;  /* 0x000000150e00720c */ /* 0x001fda0003f06270 */
[----:B---3--:R-:W-:Y:S05]  /*0140*/  @P0 BRA `(.L_x_1) ;  /* 0x00000000003c0947 */ /* 0x008fea0003800000 */
[----:B------:R-:W0:Y:S01]  /*0150*/  LDC.64 R2, c[0x0][0x390] ;  /* 0x0000e400ff027b82 */ /* 0x000e220000000a00 */
[----:B------:R-:W-:-:S07]  /*0160*/  MOV R16, R14 ;  /* 0x0000000e00107202 */ /* 0x000fce0000000f00 */
[----:B------:R-:W1:Y:S08]  /*0170*/  LDC.64 R4, c[0x0][0x380] ;  /* 0x0000e000ff047b82 */ /* 0x000e700000000a00 */
[----:B------:R-:W2:Y:S02]  /*0180*/  LDC.64 R6, c[0x0][0x388] ;  /* 0x0000e200ff067b82 */ /* 0x000ea40000000a00 */
.L_x_2:
[----:B---3--:R-:W-:-:S04]  /*0190*/  IMAD R13, R0, R21, R16 ;  /* 0x00000015000d7224 */ /* 0x008fc800078e0210 */
[----:B-1----:R-:W-:-:S04]  /*01a0*/  IMAD.WIDE R8, R13, 0x4, R4 ;  /* 0x000000040d087825 */ /* 0x002fc800078e0204 */
[C---:B--2---:R-:W-:Y:S02]  /*01b0*/  IMAD.WIDE R10, R13.reuse, 0x4, R6 ;  /* 0x000000040d0a7825 */ /* 0x044fe400078e0206 */
[----:B------:R-:W2:Y:S04]  /*01c0*/  LDG.E R8, desc[UR8][R8.64] ;  /* 0x0000000808087981 */ /* 0x000ea8000c1e1900 */
[----:B------:R-:W2:Y:S01]  /*01d0*/  LDG.E R11, desc[UR8][R10.64] ;  /* 0x000000080a0b7981 */ /* 0x000ea2000c1e1900 */
[----:B0-----:R-:W-:Y:S01]  /*01e0*/  IMAD.WIDE R12, R13, 0x4, R2 ;  /* 0x000000040d0c7825 */ /* 0x001fe200078e0202 */
[----:B------:R-:W-:-:S04]  /*01f0*/  IADD3 R16, PT, PT, R15, R16, RZ ;  /* 0x000000100f107210 */ /* 0x000fc80007ffe0ff */
[----:B------:R-:W-:Y:S02]  /*0200*/  ISETP.GE.AND P0, PT, R16, R21, PT ;  /* 0x000000151000720c */ /* 0x000fe40003f06270 */
[----:B--2---:R-:W-:-:S05]  /*0210*/  IADD3 R19, PT, PT, R8, R11, RZ ;  /* 0x0000000b08137210 */ /* 0x004fca0007ffe0ff */
[----:B------:R3:W-:Y:S06]  /*0220*/  STG.E desc[UR8][R12.64], R19 ;  /* 0x000000130c007986 */ /* 0x0007ec000c101908 */
[----:B------:R-:W-:Y:S05]  /*0230*/  @!P0 BRA `(.L_x_2) ;  /* 0xfffffffc00d48947 */ /* 0x000fea000383ffff */
.L_x_1:
[----:B------:R-:W-:Y:S05]  /*0240*/  BSYNC.RECONVERGENT B0 ;  /* 0x0000000000007941 */ /* 0x000fea0003800200 */
.L_x_0:
[----:B------:R-:W0:Y:S01]  /*0250*/  LDCU UR4, c[0x0][0x398] ;  /* 0x00007300ff0477ac */ /* 0x000e220008000800 */
[----:B------:R-:W-:-:S04]  /*0260*/  IADD3 R0, PT, PT, R17, R0, RZ ;  /* 0x0000000011007210 */ /* 0x000fc80007ffe0ff */
[----:B0-----:R-:W-:-:S13]  /*0270*/  ISETP.GE.AND P0, PT, R0, UR4, PT ;  /* 0x0000000400007c0c */ /* 0x001fda000bf06270 */
[----:B------:R-:W-:Y:S05]  /*0280*/  @!P0 BRA `(.L_x_3) ;  /* 0xfffffffc00a08947 */ /* 0x000fea000383ffff */
[----:B------:R-:W-:Y:S05]  /*0290*/  EXIT ;  /* 0x000000000000794d */ /* 0x000fea0003800000 */
.L_x_4:
[----:B------:R-:W-:-:S00]  /*02a0*/  BRA `(.L_x_4) ;  /* 0xfffffffc00fc7947 */ /* 0x000fc0000383ffff */
[----:B------:R-:W-:-:S00]  /*02b0*/  NOP ;  /* 0x0000000000007918 */ /* 0x000fc00000000000 */
        /* <DEDUP_REMOVED lines=12> */
.L_x_5:


//--------------------- .nv.shared.reserved.0     --------------------------
	.section	.nv.shared.reserved.0,"aw",@nobits
	.weak		__nv_reservedSMEM_offset_0_alias
	.size		__nv_reservedSMEM_offset_0_alias, 0, 64
	.other		__nv_reservedSMEM_offset_0_alias,@"STO_CUDA_RESERVED_SHARED STV_DEFAULT"
__nv_reservedSMEM_offset_0_alias:
	.zero		0
	.zero		64


//--------------------- .nv.constant0._Z3addPiS_S_ii --------------------------
	.section	.nv.constant0._Z3addPiS_S_ii,"a",@progbits
	.sectionflags	@""
	.align	4
.nv.constant0._Z3addPiS_S_ii:
	.zero		928


//--------------------- SYMBOLS --------------------------

	.type		.nv.reservedSmem.offset0,@object
	.size		.nv.reservedSmem.offset0,0x4
